//
// Generated by NVIDIA NVVM Compiler
//
// Compiler Build ID: CL-36424714
// Cuda compilation tools, release 13.0, V13.0.88
// Based on NVVM 20.0.0
//

.version 9.0
.target sm_100
.address_size 64

	// .globl	_Z10sum_reducePfS_i
.extern .shared .align 16 .b8 temp[];

.visible .entry _Z10sum_reducePfS_i(
	.param .u64 .ptr .align 1 _Z10sum_reducePfS_i_param_0,
	.param .u64 .ptr .align 1 _Z10sum_reducePfS_i_param_1,
	.param .u32 _Z10sum_reducePfS_i_param_2
)
{
	.reg .pred 	%p<6>;
	.reg .b32 	%r<14>;
	.reg .b32 	%f<9>;
	.reg .b64 	%rd<9>;

	ld.param.u64 	%rd1, [_Z10sum_reducePfS_i_param_0];
	ld.param.u64 	%rd2, [_Z10sum_reducePfS_i_param_1];
	ld.param.u32 	%r8, [_Z10sum_reducePfS_i_param_2];
	mov.u32 	%r1, %tid.x;
	mov.u32 	%r2, %ctaid.x;
	mov.u32 	%r13, %ntid.x;
	mad.lo.s32 	%r4, %r2, %r13, %r1;
	setp.ge.s32 	%p1, %r4, %r8;
	mov.f32 	%f8, 0f00000000;
	@%p1 bra 	$L__BB0_2;
	cvta.to.global.u64 	%rd3, %rd1;
	mul.wide.s32 	%rd4, %r4, 4;
	add.s64 	%rd5, %rd3, %rd4;
	ld.global.f32 	%f8, [%rd5];
$L__BB0_2:
	shl.b32 	%r9, %r1, 2;
	mov.u32 	%r10, temp;
	add.s32 	%r5, %r10, %r9;
	st.shared.f32 	[%r5], %f8;
	bar.sync 	0;
	setp.lt.u32 	%p2, %r13, 2;
	@%p2 bra 	$L__BB0_6;
$L__BB0_3:
	shr.u32 	%r7, %r13, 1;
	setp.ge.u32 	%p3, %r1, %r7;
	@%p3 bra 	$L__BB0_5;
	shl.b32 	%r11, %r7, 2;
	add.s32 	%r12, %r5, %r11;
	ld.shared.f32 	%f4, [%r12];
	ld.shared.f32 	%f5, [%r5];
	add.f32 	%f6, %f4, %f5;
	st.shared.f32 	[%r5], %f6;
$L__BB0_5:
	bar.sync 	0;
	setp.gt.u32 	%p4, %r13, 3;
	mov.u32 	%r13, %r7;
	@%p4 bra 	$L__BB0_3;
$L__BB0_6:
	setp.ne.s32 	%p5, %r1, 0;
	@%p5 bra 	$L__BB0_8;
	ld.shared.f32 	%f7, [temp];
	cvta.to.global.u64 	%rd6, %rd2;
	mul.wide.u32 	%rd7, %r2, 4;
	add.s64 	%rd8, %rd6, %rd7;
	st.global.f32 	[%rd8], %f7;
$L__BB0_8:
	ret;

}


// ===== COMPILED SASS (sm_100) =====

	.target	sm_100

	.elftype	@"ET_EXEC"


//--------------------- .note.nv.tkinfo           --------------------------
	.section	.note.nv.tkinfo,"",@"SHT_NOTE"
	.sectionflags	@"SHF_NOTE_NV_TKINFO"
	.tkinfo
        /*0018*/ 	.word	0x00000002
        /*0030*/ 	.string	""
        /*0030*/ 	.string	"ptxas"
        /*0030*/ 	.string	"Cuda compilation tools, release 13.0, V13.0.88"
        /*0030*/ 	.string	"Build cuda_13.0.r13.0/compiler.36424714_0"
        /*0030*/ 	.string	"-arch sm_100 -m 64 "



//--------------------- .note.nv.cuinfo           --------------------------
	.section	.note.nv.cuinfo,"",@"SHT_NOTE"
	.sectionflags	@"SHF_NOTE_NV_CUINFO"
        /*0018*/ 	.short	0x0002
        /*001a*/ 	.short	0x0064
        /*001c*/ 	.short	0x0082
	.zero		2


//--------------------- .nv.info                  --------------------------
	.section	.nv.info,"",@"SHT_CUDA_INFO"
	.align	4


	//----- nvinfo : EIATTR_REGCOUNT
	.align		4
        /*0000*/ 	.byte	0x04, 0x2f
        /*0002*/ 	.short	(.L_1 - .L_0)
	.align		4
.L_0:
        /*0004*/ 	.word	index@(_Z10sum_reducePfS_i)
        /*0008*/ 	.word	0x0000000b


	//----- nvinfo : EIATTR_FRAME_SIZE
	.align		4
.L_1:
        /*000c*/ 	.byte	0x04, 0x11
        /*000e*/ 	.short	(.L_3 - .L_2)
	.align		4
.L_2:
        /*0010*/ 	.word	index@(_Z10sum_reducePfS_i)
        /*0014*/ 	.word	0x00000000


	//----- nvinfo : EIATTR_MIN_STACK_SIZE
	.align		4
.L_3:
        /*0018*/ 	.byte	0x04, 0x12
        /*001a*/ 	.short	(.L_5 - .L_4)
	.align		4
.L_4:
        /*001c*/ 	.word	index@(_Z10sum_reducePfS_i)
        /*0020*/ 	.word	0x00000000
.L_5:


//--------------------- .nv.compat                --------------------------
	.section	.nv.compat,"",@"SHT_CUDA_COMPAT_INFO"
	.align	4
        /*0000*/ 	.byte	0x02, 0x09, 0x00, 0x00, 0x02, 0x02, 0x01, 0x00, 0x02, 0x05, 0x05, 0x00, 0x03, 0x07, 0x01, 0x01
        /*0010*/ 	.byte	0x02, 0x03, 0x00, 0x00, 0x02, 0x06, 0x01, 0x00, 0x04, 0x0b, 0x08, 0x00, 0x09, 0x00, 0x00, 0x00
        /*0020*/ 	.byte	0x00, 0x00, 0x00, 0x00


//--------------------- .nv.info._Z10sum_reducePfS_i --------------------------
	.section	.nv.info._Z10sum_reducePfS_i,"",@"SHT_CUDA_INFO"
	.sectionflags	@""
	.align	4


	//----- nvinfo : EIATTR_CUDA_API_VERSION
	.align		4
        /*0000*/ 	.byte	0x04, 0x37
        /*0002*/ 	.short	(.L_7 - .L_6)
.L_6:
        /*0004*/ 	.word	0x00000082


	//----- nvinfo : EIATTR_KPARAM_INFO
	.align		4
.L_7:
        /*0008*/ 	.byte	0x04, 0x17
        /*000a*/ 	.short	(.L_9 - .L_8)
.L_8:
        /*000c*/ 	.word	0x00000000
        /*0010*/ 	.short	0x0002
        /*0012*/ 	.short	0x0010
        /*0014*/ 	.byte	0x00, 0xf0, 0x11, 0x00


	//----- nvinfo : EIATTR_KPARAM_INFO
	.align		4
.L_9:
        /*0018*/ 	.byte	0x04, 0x17
        /*001a*/ 	.short	(.L_11 - .L_10)
.L_10:
        /*001c*/ 	.word	0x00000000
        /*0020*/ 	.short	0x0001
        /*0022*/ 	.short	0x0008
        /*0024*/ 	.byte	0x00, 0xf5, 0x21, 0x00


	//----- nvinfo : EIATTR_KPARAM_INFO
	.align		4
.L_11:
        /*0028*/ 	.byte	0x04, 0x17
        /*002a*/ 	.short	(.L_13 - .L_12)
.L_12:
        /*002c*/ 	.word	0x00000000
        /*0030*/ 	.short	0x0000
        /*0032*/ 	.short	0x0000
        /*0034*/ 	.byte	0x00, 0xf5, 0x21, 0x00


	//----- nvinfo : EIATTR_SPARSE_MMA_MASK
	.align		4
.L_13:
        /*0038*/ 	.byte	0x03, 0x50
        /*003a*/ 	.short	0x0000


	//----- nvinfo : EIATTR_MAXREG_COUNT
	.align		4
        /*003c*/ 	.byte	0x03, 0x1b
        /*003e*/ 	.short	0x00ff


	//----- nvinfo : EIATTR_NUM_BARRIERS
	.align		4
        /*0040*/ 	.byte	0x02, 0x4c
        /*0042*/ 	.byte	0x01
	.zero		1


	//----- nvinfo : EIATTR_MERCURY_ISA_VERSION
	.align		4
        /*0044*/ 	.byte	0x03, 0x5f
        /*0046*/ 	.short	0x0101


	//----- nvinfo : EIATTR_VRC_CTA_INIT_COUNT
	.align		4
        /*0048*/ 	.byte	0x02, 0x4a
	.zero		1
	.zero		1


	//----- nvinfo : EIATTR_EXIT_INSTR_OFFSETS
	.align		4
        /*004c*/ 	.byte	0x04, 0x1c
        /*004e*/ 	.short	(.L_15 - .L_14)


	//   ....[0]....
.L_14:
        /*0050*/ 	.word	0x00000210


	//   ....[1]....
        /*0054*/ 	.word	0x00000290


	//----- nvinfo : EIATTR_CBANK_PARAM_SIZE
	.align		4
.L_15:
        /*0058*/ 	.byte	0x03, 0x19
        /*005a*/ 	.short	0x0014


	//----- nvinfo : EIATTR_PARAM_CBANK
	.align		4
        /*005c*/ 	.byte	0x04, 0x0a
        /*005e*/ 	.short	(.L_17 - .L_16)
	.align		4
.L_16:
        /*0060*/ 	.word	index@(.nv.constant0._Z10sum_reducePfS_i)
        /*0064*/ 	.short	0x0380
        /*0066*/ 	.short	0x0014


	//----- nvinfo : EIATTR_SW_WAR
	.align		4
.L_17:
        /*0068*/ 	.byte	0x04, 0x36
        /*006a*/ 	.short	(.L_19 - .L_18)
.L_18:
        /*006c*/ 	.word	0x00000008
.L_19:


//--------------------- .nv.callgraph             --------------------------
	.section	.nv.callgraph,"",@"SHT_CUDA_CALLGRAPH"
	.align	4
	.sectionentsize	8
	.align		4
        /*0000*/ 	.word	0x00000000
	.align		4
        /*0004*/ 	.word	0xffffffff
	.align		4
        /*0008*/ 	.word	0x00000000
	.align		4
        /*000c*/ 	.word	0xfffffffe
	.align		4
        /*0010*/ 	.word	0x00000000
	.align		4
        /*0014*/ 	.word	0xfffffffd
	.align		4
        /*0018*/ 	.word	0x00000000
	.align		4
        /*001c*/ 	.word	0xfffffffc


//--------------------- .text._Z10sum_reducePfS_i --------------------------
	.section	.text._Z10sum_reducePfS_i,"ax",@progbits
	.align	128
        .global         _Z10sum_reducePfS_i
        .type           _Z10sum_reducePfS_i,@function
        .size           _Z10sum_reducePfS_i,(.L_x_3 - _Z10sum_reducePfS_i)
        .other          _Z10sum_reducePfS_i,@"STO_CUDA_ENTRY STV_DEFAULT"
_Z10sum_reducePfS_i:
.text._Z10sum_reducePfS_i:
[----:B------:R-:W-:Y:S01]  /*0000*/  LDC R1, c[0x0][0x37c] ;  /* 0x0000df00ff017b82 */ /* 0x000fe20000000800 */
[----:B------:R-:W0:Y:S01]  /*0010*/  S2R R6, SR_TID.X ;  /* 0x0000000000067919 */ /* 0x000e220000002100 */
[----:B------:R-:W0:Y:S01]  /*0020*/  LDCU UR8, c[0x0][0x360] ;  /* 0x00006c00ff0877ac */ /* 0x000e220008000800 */
[----:B------:R-:W-:Y:S01]  /*0030*/  IMAD.MOV.U32 R4, RZ, RZ, RZ ;  /* 0x000000ffff047224 */ /* 0x000fe200078e00ff */
[----:B------:R-:W0:Y:S01]  /*0040*/  S2R R7, SR_CTAID.X ;  /* 0x0000000000077919 */ /* 0x000e220000002500 */
[----:B------:R-:W1:Y:S01]  /*0050*/  LDCU UR4, c[0x0][0x390] ;  /* 0x00007200ff0477ac */ /* 0x000e620008000800 */
[----:B------:R-:W2:Y:S01]  /*0060*/  LDCU.64 UR6, c[0x0][0x358] ;  /* 0x00006b00ff0677ac */ /* 0x000ea20008000a00 */
[----:B0-----:R-:W-:-:S05]  /*0070*/  IMAD R5, R7, UR8, R6 ;  /* 0x0000000807057c24 */ /* 0x001fca000f8e0206 */
[----:B-1----:R-:W-:-:S13]  /*0080*/  ISETP.GE.AND P0, PT, R5, UR4, PT ;  /* 0x0000000405007c0c */ /* 0x002fda000bf06270 */
[----:B------:R-:W0:Y:S02]  /*0090*/  @!P0 LDC.64 R2, c[0x0][0x380] ;  /* 0x0000e000ff028b82 */ /* 0x000e240000000a00 */
[----:B0-----:R-:W-:-:S05]  /*00a0*/  @!P0 IMAD.WIDE R2, R5, 0x4, R2 ;  /* 0x0000000405028825 */ /* 0x001fca00078e0202 */
[----:B--2---:R-:W2:Y:S01]  /*00b0*/  @!P0 LDG.E R4, desc[UR6][R2.64] ;  /* 0x0000000602048981 */ /* 0x004ea2000c1e1900 */
[----:B------:R-:W0:Y:S01]  /*00c0*/  S2UR UR5, SR_CgaCtaId ;  /* 0x00000000000579c3 */ /* 0x000e220000008800 */
[----:B------:R-:W-:Y:S01]  /*00d0*/  IMAD.U32 R0, RZ, RZ, UR8 ;  /* 0x00000008ff007e24 */ /* 0x000fe2000f8e00ff */
[----:B------:R-:W-:Y:S01]  /*00e0*/  UMOV UR4, 0x400 ;  /* 0x0000040000047882 */ /* 0x000fe20000000000 */
[----:B------:R-:W-:-:S03]  /*00f0*/  ISETP.NE.AND P0, PT, R6, RZ, PT ;  /* 0x000000ff0600720c */ /* 0x000fc60003f05270 */
[----:B------:R-:W-:Y:S01]  /*0100*/  ISETP.GE.U32.AND P1, PT, R0, 0x2, PT ;  /* 0x000000020000780c */ /* 0x000fe20003f26070 */
[----:B0-----:R-:W-:-:S06]  /*0110*/  ULEA UR4, UR5, UR4, 0x18 ;  /* 0x0000000405047291 */ /* 0x001fcc000f8ec0ff */
[----:B------:R-:W-:-:S05]  /*0120*/  LEA R5, R6, UR4, 0x2 ;  /* 0x0000000406057c11 */ /* 0x000fca000f8e10ff */
[----:B--2---:R0:W-:Y:S01]  /*0130*/  STS [R5], R4 ;  /* 0x0000000405007388 */ /* 0x0041e20000000800 */
[----:B------:R-:W-:Y:S06]  /*0140*/  BAR.SYNC.DEFER_BLOCKING 0x0 ;  /* 0x0000000000007b1d */ /* 0x000fec0000010000 */
[----:B------:R-:W-:Y:S05]  /*0150*/  @!P1 BRA `(.L_x_0) ;  /* 0x00000000002c9947 */ /* 0x000fea0003800000 */
.L_x_1:
[----:B------:R-:W-:-:S04]  /*0160*/  SHF.R.U32.HI R8, RZ, 0x1, R0 ;  /* 0x00000001ff087819 */ /* 0x000fc80000011600 */
[----:B------:R-:W-:-:S13]  /*0170*/  ISETP.GE.U32.AND P1, PT, R6, R8, PT ;  /* 0x000000080600720c */ /* 0x000fda0003f26070 */
[----:B------:R-:W-:Y:S01]  /*0180*/  @!P1 LEA R2, R8, R5, 0x2 ;  /* 0x0000000508029211 */ /* 0x000fe200078e10ff */
[----:B------:R-:W-:Y:S05]  /*0190*/  @!P1 LDS R3, [R5] ;  /* 0x0000000005039984 */ /* 0x000fea0000000800 */
[----:B------:R-:W0:Y:S02]  /*01a0*/  @!P1 LDS R2, [R2] ;  /* 0x0000000002029984 */ /* 0x000e240000000800 */
[----:B0-----:R-:W-:-:S05]  /*01b0*/  @!P1 FADD R4, R2, R3 ;  /* 0x0000000302049221 */ /* 0x001fca0000000000 */
[----:B------:R1:W-:Y:S01]  /*01c0*/  @!P1 STS [R5], R4 ;  /* 0x0000000405009388 */ /* 0x0003e20000000800 */
[----:B------:R-:W-:Y:S01]  /*01d0*/  BAR.SYNC.DEFER_BLOCKING 0x0 ;  /* 0x0000000000007b1d */ /* 0x000fe20000010000 */
[----:B------:R-:W-:Y:S01]  /*01e0*/  ISETP.GT.U32.AND P1, PT, R0, 0x3, PT ;  /* 0x000000030000780c */ /* 0x000fe20003f24070 */
[----:B------:R-:W-:-:S12]  /*01f0*/  IMAD.MOV.U32 R0, RZ, RZ, R8 ;  /* 0x000000ffff007224 */ /* 0x000fd800078e0008 */
[----:B-1----:R-:W-:Y:S05]  /*0200*/  @P1 BRA `(.L_x_1) ;  /* 0xfffffffc00d41947 */ /* 0x002fea000383ffff */
.L_x_0:
[----:B------:R-:W-:Y:S05]  /*0210*/  @P0 EXIT ;  /* 0x000000000000094d */ /* 0x000fea0003800000 */
[----:B------:R-:W1:Y:S01]  /*0220*/  S2UR UR5, SR_CgaCtaId ;  /* 0x00000000000579c3 */ /* 0x000e620000008800 */
[----:B------:R-:W-:-:S07]  /*0230*/  UMOV UR4, 0x400 ;  /* 0x0000040000047882 */ /* 0x000fce0000000000 */
[----:B------:R-:W2:Y:S01]  /*0240*/  LDC.64 R2, c[0x0][0x388] ;  /* 0x0000e200ff027b82 */ /* 0x000ea20000000a00 */
[----:B-1----:R-:W-:Y:S01]  /*0250*/  ULEA UR4, UR5, UR4, 0x18 ;  /* 0x0000000405047291 */ /* 0x002fe2000f8ec0ff */
[----:B--2---:R-:W-:-:S08]  /*0260*/  IMAD.WIDE.U32 R2, R7, 0x4, R2 ;  /* 0x0000000407027825 */ /* 0x004fd000078e0002 */
[----:B0-----:R-:W0:Y:S04]  /*0270*/  LDS R5, [UR4] ;  /* 0x00000004ff057984 */ /* 0x001e280008000800 */
[----:B0-----:R-:W-:Y:S01]  /*0280*/  STG.E desc[UR6][R2.64], R5 ;  /* 0x0000000502007986 */ /* 0x001fe2000c101906 */
[----:B------:R-:W-:Y:S05]  /*0290*/  EXIT ;  /* 0x000000000000794d */ /* 0x000fea0003800000 */
.L_x_2:
[----:B------:R-:W-:-:S00]  /*02a0*/  BRA `(.L_x_2) ;  /* 0xfffffffc00fc7947 */ /* 0x000fc0000383ffff */
[----:B------:R-:W-:-:S00]  /*02b0*/  NOP ;  /* 0x0000000000007918 */ /* 0x000fc00000000000 */
        /* <DEDUP_REMOVED lines=12> */
.L_x_3:


//--------------------- .nv.shared._Z10sum_reducePfS_i --------------------------
	.section	.nv.shared._Z10sum_reducePfS_i,"aw",@nobits
	.sectionflags	@""
	.align	16
	.zero		1024


//--------------------- .nv.shared.reserved.0     --------------------------
	.section	.nv.shared.reserved.0,"aw",@nobits
	.weak		__nv_reservedSMEM_offset_0_alias
	.size		__nv_reservedSMEM_offset_0_alias, 0, 64
	.other		__nv_reservedSMEM_offset_0_alias,@"STO_CUDA_RESERVED_SHARED STV_DEFAULT"
__nv_reservedSMEM_offset_0_alias:
	.zero		0
	.zero		64


//--------------------- .nv.constant0._Z10sum_reducePfS_i --------------------------
	.section	.nv.constant0._Z10sum_reducePfS_i,"a",@progbits
	.sectionflags	@""
	.align	4
.nv.constant0._Z10sum_reducePfS_i:
	.zero		916


//--------------------- SYMBOLS --------------------------

	.type		.nv.reservedSmem.offset0,@object
	.size		.nv.reservedSmem.offset0,0x4
	.type		.nv.reservedSmem.cap,@object
	.size		.nv.reservedSmem.cap,0x4
